//
// Generated by NVIDIA NVVM Compiler
//
// Compiler Build ID: CL-36424714
// Cuda compilation tools, release 13.0, V13.0.88
// Based on NVVM 20.0.0
//

.version 9.0
.target sm_100
.address_size 64

	// .globl	_Z13setupCurand_kP17curandStateXORWOWmm
.global .align 4 .b8 precalc_xorwow_matrix[102400];
.global .align 4 .b8 precalc_xorwow_offset_matrix[102400];
.global .align 4 .b8 mrg32k3aM1[2304];
.global .align 4 .b8 mrg32k3aM2[2304];
.global .align 4 .b8 mrg32k3aM1SubSeq[2016];
.global .align 4 .b8 mrg32k3aM2SubSeq[2016];
.global .align 4 .b8 mrg32k3aM1Seq[2304];
.global .align 4 .b8 mrg32k3aM2Seq[2304];
.const .align 8 .b8 __cr_lgamma_table[72];

.visible .entry _Z13setupCurand_kP17curandStateXORWOWmm(
	.param .u64 .ptr .align 1 _Z13setupCurand_kP17curandStateXORWOWmm_param_0,
	.param .u64 _Z13setupCurand_kP17curandStateXORWOWmm_param_1,
	.param .u64 _Z13setupCurand_kP17curandStateXORWOWmm_param_2
)
{
	.reg .pred 	%p<25>;
	.reg .b32 	%r<414>;
	.reg .b64 	%rd<19>;

	ld.param.u64 	%rd8, [_Z13setupCurand_kP17curandStateXORWOWmm_param_0];
	ld.param.u64 	%rd9, [_Z13setupCurand_kP17curandStateXORWOWmm_param_1];
	ld.param.u64 	%rd10, [_Z13setupCurand_kP17curandStateXORWOWmm_param_2];
	mov.u32 	%r182, %ctaid.x;
	mov.u32 	%r183, %ntid.x;
	mov.u32 	%r184, %tid.x;
	mad.lo.s32 	%r185, %r182, %r183, %r184;
	cvt.s64.s32 	%rd18, %r185;
	setp.le.u64 	%p1, %rd10, %rd18;
	@%p1 bra 	$L__BB0_44;
	cvt.u32.u64 	%r186, %rd18;
	cvta.to.global.u64 	%rd11, %rd8;
	mad.lo.s64 	%rd2, %rd18, 48, %rd11;
	cvt.u32.u64 	%r187, %rd9;
	xor.b32  	%r188, %r187, -1429050551;
	mul.lo.s32 	%r189, %r188, 1099087573;
	{ .reg .b32 tmp; mov.b64 {tmp, %r190}, %rd9; }
	xor.b32  	%r191, %r190, -136515619;
	mul.lo.s32 	%r192, %r191, -1703105765;
	add.s32 	%r193, %r189, %r192;
	add.s32 	%r194, %r193, 6615241;
	add.s32 	%r195, %r189, 123456789;
	st.global.v2.u32 	[%rd2], {%r194, %r195};
	xor.b32  	%r196, %r189, 362436069;
	add.s32 	%r197, %r192, 521288629;
	st.global.v2.u32 	[%rd2+8], {%r196, %r197};
	xor.b32  	%r198, %r192, 88675123;
	add.s32 	%r199, %r189, 5783321;
	st.global.v2.u32 	[%rd2+16], {%r198, %r199};
	setp.eq.s32 	%p2, %r186, 0;
	@%p2 bra 	$L__BB0_43;
	mov.b32 	%r320, 0;
$L__BB0_3:
	and.b64  	%rd4, %rd18, 3;
	setp.eq.s64 	%p3, %rd4, 0;
	@%p3 bra 	$L__BB0_42;
	mul.wide.u32 	%rd12, %r320, 3200;
	mov.u64 	%rd13, precalc_xorwow_matrix;
	add.s64 	%rd5, %rd13, %rd12;
	cvt.u32.u64 	%r2, %rd4;
	mov.b32 	%r321, 0;
$L__BB0_5:
	mov.b32 	%r334, 0;
	mov.u32 	%r335, %r334;
	mov.u32 	%r336, %r334;
	mov.u32 	%r337, %r334;
	mov.u32 	%r338, %r334;
	mov.u32 	%r327, %r334;
$L__BB0_6:
	mul.wide.u32 	%rd14, %r327, 4;
	add.s64 	%rd15, %rd2, %rd14;
	ld.global.u32 	%r10, [%rd15+4];
	shl.b32 	%r11, %r327, 5;
	mov.b32 	%r333, 0;
$L__BB0_7:
	.pragma "nounroll";
	shr.u32 	%r204, %r10, %r333;
	and.b32  	%r205, %r204, 1;
	setp.eq.b32 	%p4, %r205, 1;
	not.pred 	%p5, %p4;
	add.s32 	%r206, %r11, %r333;
	mul.lo.s32 	%r207, %r206, 5;
	mul.wide.u32 	%rd16, %r207, 4;
	add.s64 	%rd6, %rd5, %rd16;
	@%p5 bra 	$L__BB0_9;
	ld.global.u32 	%r208, [%rd6];
	xor.b32  	%r338, %r338, %r208;
	ld.global.u32 	%r209, [%rd6+4];
	xor.b32  	%r337, %r337, %r209;
	ld.global.u32 	%r210, [%rd6+8];
	xor.b32  	%r336, %r336, %r210;
	ld.global.u32 	%r211, [%rd6+12];
	xor.b32  	%r335, %r335, %r211;
	ld.global.u32 	%r212, [%rd6+16];
	xor.b32  	%r334, %r334, %r212;
$L__BB0_9:
	and.b32  	%r214, %r204, 2;
	setp.eq.s32 	%p6, %r214, 0;
	@%p6 bra 	$L__BB0_11;
	ld.global.u32 	%r215, [%rd6+20];
	xor.b32  	%r338, %r338, %r215;
	ld.global.u32 	%r216, [%rd6+24];
	xor.b32  	%r337, %r337, %r216;
	ld.global.u32 	%r217, [%rd6+28];
	xor.b32  	%r336, %r336, %r217;
	ld.global.u32 	%r218, [%rd6+32];
	xor.b32  	%r335, %r335, %r218;
	ld.global.u32 	%r219, [%rd6+36];
	xor.b32  	%r334, %r334, %r219;
$L__BB0_11:
	and.b32  	%r221, %r204, 4;
	setp.eq.s32 	%p7, %r221, 0;
	@%p7 bra 	$L__BB0_13;
	ld.global.u32 	%r222, [%rd6+40];
	xor.b32  	%r338, %r338, %r222;
	ld.global.u32 	%r223, [%rd6+44];
	xor.b32  	%r337, %r337, %r223;
	ld.global.u32 	%r224, [%rd6+48];
	xor.b32  	%r336, %r336, %r224;
	ld.global.u32 	%r225, [%rd6+52];
	xor.b32  	%r335, %r335, %r225;
	ld.global.u32 	%r226, [%rd6+56];
	xor.b32  	%r334, %r334, %r226;
$L__BB0_13:
	and.b32  	%r228, %r204, 8;
	setp.eq.s32 	%p8, %r228, 0;
	@%p8 bra 	$L__BB0_15;
	ld.global.u32 	%r229, [%rd6+60];
	xor.b32  	%r338, %r338, %r229;
	ld.global.u32 	%r230, [%rd6+64];
	xor.b32  	%r337, %r337, %r230;
	ld.global.u32 	%r231, [%rd6+68];
	xor.b32  	%r336, %r336, %r231;
	ld.global.u32 	%r232, [%rd6+72];
	xor.b32  	%r335, %r335, %r232;
	ld.global.u32 	%r233, [%rd6+76];
	xor.b32  	%r334, %r334, %r233;
$L__BB0_15:
	and.b32  	%r235, %r204, 16;
	setp.eq.s32 	%p9, %r235, 0;
	@%p9 bra 	$L__BB0_17;
	ld.global.u32 	%r236, [%rd6+80];
	xor.b32  	%r338, %r338, %r236;
	ld.global.u32 	%r237, [%rd6+84];
	xor.b32  	%r337, %r337, %r237;
	ld.global.u32 	%r238, [%rd6+88];
	xor.b32  	%r336, %r336, %r238;
	ld.global.u32 	%r239, [%rd6+92];
	xor.b32  	%r335, %r335, %r239;
	ld.global.u32 	%r240, [%rd6+96];
	xor.b32  	%r334, %r334, %r240;
$L__BB0_17:
	and.b32  	%r242, %r204, 32;
	setp.eq.s32 	%p10, %r242, 0;
	@%p10 bra 	$L__BB0_19;
	ld.global.u32 	%r243, [%rd6+100];
	xor.b32  	%r338, %r338, %r243;
	ld.global.u32 	%r244, [%rd6+104];
	xor.b32  	%r337, %r337, %r244;
	ld.global.u32 	%r245, [%rd6+108];
	xor.b32  	%r336, %r336, %r245;
	ld.global.u32 	%r246, [%rd6+112];
	xor.b32  	%r335, %r335, %r246;
	ld.global.u32 	%r247, [%rd6+116];
	xor.b32  	%r334, %r334, %r247;
$L__BB0_19:
	and.b32  	%r249, %r204, 64;
	setp.eq.s32 	%p11, %r249, 0;
	@%p11 bra 	$L__BB0_21;
	ld.global.u32 	%r250, [%rd6+120];
	xor.b32  	%r338, %r338, %r250;
	ld.global.u32 	%r251, [%rd6+124];
	xor.b32  	%r337, %r337, %r251;
	ld.global.u32 	%r252, [%rd6+128];
	xor.b32  	%r336, %r336, %r252;
	ld.global.u32 	%r253, [%rd6+132];
	xor.b32  	%r335, %r335, %r253;
	ld.global.u32 	%r254, [%rd6+136];
	xor.b32  	%r334, %r334, %r254;
$L__BB0_21:
	and.b32  	%r256, %r204, 128;
	setp.eq.s32 	%p12, %r256, 0;
	@%p12 bra 	$L__BB0_23;
	ld.global.u32 	%r257, [%rd6+140];
	xor.b32  	%r338, %r338, %r257;
	ld.global.u32 	%r258, [%rd6+144];
	xor.b32  	%r337, %r337, %r258;
	ld.global.u32 	%r259, [%rd6+148];
	xor.b32  	%r336, %r336, %r259;
	ld.global.u32 	%r260, [%rd6+152];
	xor.b32  	%r335, %r335, %r260;
	ld.global.u32 	%r261, [%rd6+156];
	xor.b32  	%r334, %r334, %r261;
$L__BB0_23:
	and.b32  	%r263, %r204, 256;
	setp.eq.s32 	%p13, %r263, 0;
	@%p13 bra 	$L__BB0_25;
	ld.global.u32 	%r264, [%rd6+160];
	xor.b32  	%r338, %r338, %r264;
	ld.global.u32 	%r265, [%rd6+164];
	xor.b32  	%r337, %r337, %r265;
	ld.global.u32 	%r266, [%rd6+168];
	xor.b32  	%r336, %r336, %r266;
	ld.global.u32 	%r267, [%rd6+172];
	xor.b32  	%r335, %r335, %r267;
	ld.global.u32 	%r268, [%rd6+176];
	xor.b32  	%r334, %r334, %r268;
$L__BB0_25:
	and.b32  	%r270, %r204, 512;
	setp.eq.s32 	%p14, %r270, 0;
	@%p14 bra 	$L__BB0_27;
	ld.global.u32 	%r271, [%rd6+180];
	xor.b32  	%r338, %r338, %r271;
	ld.global.u32 	%r272, [%rd6+184];
	xor.b32  	%r337, %r337, %r272;
	ld.global.u32 	%r273, [%rd6+188];
	xor.b32  	%r336, %r336, %r273;
	ld.global.u32 	%r274, [%rd6+192];
	xor.b32  	%r335, %r335, %r274;
	ld.global.u32 	%r275, [%rd6+196];
	xor.b32  	%r334, %r334, %r275;
$L__BB0_27:
	and.b32  	%r277, %r204, 1024;
	setp.eq.s32 	%p15, %r277, 0;
	@%p15 bra 	$L__BB0_29;
	ld.global.u32 	%r278, [%rd6+200];
	xor.b32  	%r338, %r338, %r278;
	ld.global.u32 	%r279, [%rd6+204];
	xor.b32  	%r337, %r337, %r279;
	ld.global.u32 	%r280, [%rd6+208];
	xor.b32  	%r336, %r336, %r280;
	ld.global.u32 	%r281, [%rd6+212];
	xor.b32  	%r335, %r335, %r281;
	ld.global.u32 	%r282, [%rd6+216];
	xor.b32  	%r334, %r334, %r282;
$L__BB0_29:
	and.b32  	%r284, %r204, 2048;
	setp.eq.s32 	%p16, %r284, 0;
	@%p16 bra 	$L__BB0_31;
	ld.global.u32 	%r285, [%rd6+220];
	xor.b32  	%r338, %r338, %r285;
	ld.global.u32 	%r286, [%rd6+224];
	xor.b32  	%r337, %r337, %r286;
	ld.global.u32 	%r287, [%rd6+228];
	xor.b32  	%r336, %r336, %r287;
	ld.global.u32 	%r288, [%rd6+232];
	xor.b32  	%r335, %r335, %r288;
	ld.global.u32 	%r289, [%rd6+236];
	xor.b32  	%r334, %r334, %r289;
$L__BB0_31:
	and.b32  	%r291, %r204, 4096;
	setp.eq.s32 	%p17, %r291, 0;
	@%p17 bra 	$L__BB0_33;
	ld.global.u32 	%r292, [%rd6+240];
	xor.b32  	%r338, %r338, %r292;
	ld.global.u32 	%r293, [%rd6+244];
	xor.b32  	%r337, %r337, %r293;
	ld.global.u32 	%r294, [%rd6+248];
	xor.b32  	%r336, %r336, %r294;
	ld.global.u32 	%r295, [%rd6+252];
	xor.b32  	%r335, %r335, %r295;
	ld.global.u32 	%r296, [%rd6+256];
	xor.b32  	%r334, %r334, %r296;
$L__BB0_33:
	and.b32  	%r298, %r204, 8192;
	setp.eq.s32 	%p18, %r298, 0;
	@%p18 bra 	$L__BB0_35;
	ld.global.u32 	%r299, [%rd6+260];
	xor.b32  	%r338, %r338, %r299;
	ld.global.u32 	%r300, [%rd6+264];
	xor.b32  	%r337, %r337, %r300;
	ld.global.u32 	%r301, [%rd6+268];
	xor.b32  	%r336, %r336, %r301;
	ld.global.u32 	%r302, [%rd6+272];
	xor.b32  	%r335, %r335, %r302;
	ld.global.u32 	%r303, [%rd6+276];
	xor.b32  	%r334, %r334, %r303;
$L__BB0_35:
	and.b32  	%r305, %r204, 16384;
	setp.eq.s32 	%p19, %r305, 0;
	@%p19 bra 	$L__BB0_37;
	ld.global.u32 	%r306, [%rd6+280];
	xor.b32  	%r338, %r338, %r306;
	ld.global.u32 	%r307, [%rd6+284];
	xor.b32  	%r337, %r337, %r307;
	ld.global.u32 	%r308, [%rd6+288];
	xor.b32  	%r336, %r336, %r308;
	ld.global.u32 	%r309, [%rd6+292];
	xor.b32  	%r335, %r335, %r309;
	ld.global.u32 	%r310, [%rd6+296];
	xor.b32  	%r334, %r334, %r310;
$L__BB0_37:
	and.b32  	%r312, %r204, 32768;
	setp.eq.s32 	%p20, %r312, 0;
	@%p20 bra 	$L__BB0_39;
	ld.global.u32 	%r313, [%rd6+300];
	xor.b32  	%r338, %r338, %r313;
	ld.global.u32 	%r314, [%rd6+304];
	xor.b32  	%r337, %r337, %r314;
	ld.global.u32 	%r315, [%rd6+308];
	xor.b32  	%r336, %r336, %r315;
	ld.global.u32 	%r316, [%rd6+312];
	xor.b32  	%r335, %r335, %r316;
	ld.global.u32 	%r317, [%rd6+316];
	xor.b32  	%r334, %r334, %r317;
$L__BB0_39:
	add.s32 	%r333, %r333, 16;
	setp.ne.s32 	%p21, %r333, 32;
	@%p21 bra 	$L__BB0_7;
	mad.lo.s32 	%r318, %r327, -31, %r11;
	add.s32 	%r327, %r318, 1;
	setp.ne.s32 	%p22, %r327, 5;
	@%p22 bra 	$L__BB0_6;
	st.global.u32 	[%rd2+4], %r338;
	st.global.u32 	[%rd2+8], %r337;
	st.global.u32 	[%rd2+12], %r336;
	st.global.u32 	[%rd2+16], %r335;
	st.global.u32 	[%rd2+20], %r334;
	add.s32 	%r321, %r321, 1;
	setp.lt.u32 	%p23, %r321, %r2;
	@%p23 bra 	$L__BB0_5;
$L__BB0_42:
	shr.u64 	%rd7, %rd18, 2;
	add.s32 	%r320, %r320, 1;
	setp.gt.u64 	%p24, %rd18, 3;
	mov.u64 	%rd18, %rd7;
	@%p24 bra 	$L__BB0_3;
$L__BB0_43:
	mov.b32 	%r319, 0;
	st.global.v2.u32 	[%rd2+24], {%r319, %r319};
	st.global.u32 	[%rd2+32], %r319;
	mov.b64 	%rd17, 0;
	st.global.u64 	[%rd2+40], %rd17;
$L__BB0_44:
	ret;

}


// ===== COMPILED SASS (sm_100) =====

	.target	sm_100

	.elftype	@"ET_EXEC"


//--------------------- .note.nv.tkinfo           --------------------------
	.section	.note.nv.tkinfo,"",@"SHT_NOTE"
	.sectionflags	@"SHF_NOTE_NV_TKINFO"
	.tkinfo
        /*0018*/ 	.word	0x00000002
        /*0030*/ 	.string	""
        /*0030*/ 	.string	"ptxas"
        /*0030*/ 	.string	"Cuda compilation tools, release 13.0, V13.0.88"
        /*0030*/ 	.string	"Build cuda_13.0.r13.0/compiler.36424714_0"
        /*0030*/ 	.string	"-arch sm_100 -m 64 "



//--------------------- .note.nv.cuinfo           --------------------------
	.section	.note.nv.cuinfo,"",@"SHT_NOTE"
	.sectionflags	@"SHF_NOTE_NV_CUINFO"
        /*0018*/ 	.short	0x0002
        /*001a*/ 	.short	0x0064
        /*001c*/ 	.short	0x0082
	.zero		2


//--------------------- .nv.info                  --------------------------
	.section	.nv.info,"",@"SHT_CUDA_INFO"
	.align	4


	//----- nvinfo : EIATTR_REGCOUNT
	.align		4
        /*0000*/ 	.byte	0x04, 0x2f
        /*0002*/ 	.short	(.L_10 - .L_9)
	.align		4
.L_9:
        /*0004*/ 	.word	index@(_Z13setupCurand_kP17curandStateXORWOWmm)
        /*0008*/ 	.word	0x0000001f


	//----- nvinfo : EIATTR_FRAME_SIZE
	.align		4
.L_10:
        /*000c*/ 	.byte	0x04, 0x11
        /*000e*/ 	.short	(.L_12 - .L_11)
	.align		4
.L_11:
        /*0010*/ 	.word	index@(_Z13setupCurand_kP17curandStateXORWOWmm)
        /*0014*/ 	.word	0x00000000


	//----- nvinfo : EIATTR_MIN_STACK_SIZE
	.align		4
.L_12:
        /*0018*/ 	.byte	0x04, 0x12
        /*001a*/ 	.short	(.L_14 - .L_13)
	.align		4
.L_13:
        /*001c*/ 	.word	index@(_Z13setupCurand_kP17curandStateXORWOWmm)
        /*0020*/ 	.word	0x00000000
.L_14:


//--------------------- .nv.compat                --------------------------
	.section	.nv.compat,"",@"SHT_CUDA_COMPAT_INFO"
	.align	4
        /*0000*/ 	.byte	0x02, 0x09, 0x00, 0x00, 0x02, 0x02, 0x01, 0x00, 0x02, 0x05, 0x05, 0x00, 0x03, 0x07, 0x01, 0x01
        /*0010*/ 	.byte	0x02, 0x03, 0x00, 0x00, 0x02, 0x06, 0x01, 0x00, 0x04, 0x0b, 0x08, 0x00, 0x09, 0x00, 0x00, 0x00
        /*0020*/ 	.byte	0x00, 0x00, 0x00, 0x00


//--------------------- .nv.info._Z13setupCurand_kP17curandStateXORWOWmm --------------------------
	.section	.nv.info._Z13setupCurand_kP17curandStateXORWOWmm,"",@"SHT_CUDA_INFO"
	.sectionflags	@""
	.align	4


	//----- nvinfo : EIATTR_CUDA_API_VERSION
	.align		4
        /*0000*/ 	.byte	0x04, 0x37
        /*0002*/ 	.short	(.L_16 - .L_15)
.L_15:
        /*0004*/ 	.word	0x00000082


	//----- nvinfo : EIATTR_KPARAM_INFO
	.align		4
.L_16:
        /*0008*/ 	.byte	0x04, 0x17
        /*000a*/ 	.short	(.L_18 - .L_17)
.L_17:
        /*000c*/ 	.word	0x00000000
        /*0010*/ 	.short	0x0002
        /*0012*/ 	.short	0x0010
        /*0014*/ 	.byte	0x00, 0xf0, 0x21, 0x00


	//----- nvinfo : EIATTR_KPARAM_INFO
	.align		4
.L_18:
        /*0018*/ 	.byte	0x04, 0x17
        /*001a*/ 	.short	(.L_20 - .L_19)
.L_19:
        /*001c*/ 	.word	0x00000000
        /*0020*/ 	.short	0x0001
        /*0022*/ 	.short	0x0008
        /*0024*/ 	.byte	0x00, 0xf0, 0x21, 0x00


	//----- nvinfo : EIATTR_KPARAM_INFO
	.align		4
.L_20:
        /*0028*/ 	.byte	0x04, 0x17
        /*002a*/ 	.short	(.L_22 - .L_21)
.L_21:
        /*002c*/ 	.word	0x00000000
        /*0030*/ 	.short	0x0000
        /*0032*/ 	.short	0x0000
        /*0034*/ 	.byte	0x00, 0xf5, 0x21, 0x00


	//----- nvinfo : EIATTR_SPARSE_MMA_MASK
	.align		4
.L_22:
        /*0038*/ 	.byte	0x03, 0x50
        /*003a*/ 	.short	0x0000


	//----- nvinfo : EIATTR_MAXREG_COUNT
	.align		4
        /*003c*/ 	.byte	0x03, 0x1b
        /*003e*/ 	.short	0x00ff


	//----- nvinfo : EIATTR_MERCURY_ISA_VERSION
	.align		4
        /*0040*/ 	.byte	0x03, 0x5f
        /*0042*/ 	.short	0x0101


	//----- nvinfo : EIATTR_VRC_CTA_INIT_COUNT
	.align		4
        /*0044*/ 	.byte	0x02, 0x4a
	.zero		1
	.zero		1


	//----- nvinfo : EIATTR_EXIT_INSTR_OFFSETS
	.align		4
        /*0048*/ 	.byte	0x04, 0x1c
        /*004a*/ 	.short	(.L_24 - .L_23)


	//   ....[0]....
.L_23:
        /*004c*/ 	.word	0x00000090


	//   ....[1]....
        /*0050*/ 	.word	0x00000f30


	//----- nvinfo : EIATTR_CRS_STACK_SIZE
	.align		4
.L_24:
        /*0054*/ 	.byte	0x04, 0x1e
        /*0056*/ 	.short	(.L_26 - .L_25)
.L_25:
        /*0058*/ 	.word	0x00000000


	//----- nvinfo : EIATTR_CBANK_PARAM_SIZE
	.align		4
.L_26:
        /*005c*/ 	.byte	0x03, 0x19
        /*005e*/ 	.short	0x0018


	//----- nvinfo : EIATTR_PARAM_CBANK
	.align		4
        /*0060*/ 	.byte	0x04, 0x0a
        /*0062*/ 	.short	(.L_28 - .L_27)
	.align		4
.L_27:
        /*0064*/ 	.word	index@(.nv.constant0._Z13setupCurand_kP17curandStateXORWOWmm)
        /*0068*/ 	.short	0x0380
        /*006a*/ 	.short	0x0018


	//----- nvinfo : EIATTR_SW_WAR
	.align		4
.L_28:
        /*006c*/ 	.byte	0x04, 0x36
        /*006e*/ 	.short	(.L_30 - .L_29)
.L_29:
        /*0070*/ 	.word	0x00000008
.L_30:


//--------------------- .nv.callgraph             --------------------------
	.section	.nv.callgraph,"",@"SHT_CUDA_CALLGRAPH"
	.align	4
	.sectionentsize	8
	.align		4
        /*0000*/ 	.word	0x00000000
	.align		4
        /*0004*/ 	.word	0xffffffff
	.align		4
        /*0008*/ 	.word	0x00000000
	.align		4
        /*000c*/ 	.word	0xfffffffe
	.align		4
        /*0010*/ 	.word	0x00000000
	.align		4
        /*0014*/ 	.word	0xfffffffd
	.align		4
        /*0018*/ 	.word	0x00000000
	.align		4
        /*001c*/ 	.word	0xfffffffc


//--------------------- .nv.constant4             --------------------------
	.section	.nv.constant4,"a",@progbits
	.align	8
	.align		8
.nv.constant4:
        /*0000*/ 	.dword	precalc_xorwow_matrix
	.align		8
        /*0008*/ 	.dword	precalc_xorwow_offset_matrix
	.align		8
        /*0010*/ 	.dword	mrg32k3aM1
	.align		8
        /*0018*/ 	.dword	mrg32k3aM2
	.align		8
        /*0020*/ 	.dword	mrg32k3aM1SubSeq
	.align		8
        /*0028*/ 	.dword	mrg32k3aM2SubSeq
	.align		8
        /*0030*/ 	.dword	mrg32k3aM1Seq
	.align		8
        /*0038*/ 	.dword	mrg32k3aM2Seq


//--------------------- .nv.constant3             --------------------------
	.section	.nv.constant3,"a",@progbits
	.align	8
.nv.constant3:
	.type		__cr_lgamma_table,@object
	.size		__cr_lgamma_table,(.L_8 - __cr_lgamma_table)
__cr_lgamma_table:
        /*0000*/ 	.byte	0x00, 0x00, 0x00, 0x00, 0x00, 0x00, 0x00, 0x00, 0x00, 0x00, 0x00, 0x00, 0x00, 0x00, 0x00, 0x00
        /*0010*/ 	.byte	0xef, 0x39, 0xfa, 0xfe, 0x42, 0x2e, 0xe6, 0x3f, 0x02, 0x20, 0x2a, 0xfa, 0x0b, 0xab, 0xfc, 0x3f
        /*0020*/ 	.byte	0xf9, 0x2c, 0x92, 0x7c, 0xa7, 0x6c, 0x09, 0x40, 0xc9, 0x79, 0x44, 0x3c, 0x64, 0x26, 0x13, 0x40
        /*0030*/ 	.byte	0xca, 0x01, 0xcf, 0x3a, 0x27, 0x51, 0x1a, 0x40, 0x30, 0xcc, 0x2d, 0xf3, 0xe1, 0x0c, 0x21, 0x40
        /*0040*/ 	.byte	0x0d, 0xb7, 0xfc, 0x82, 0x8e, 0x35, 0x25, 0x40
.L_8:


//--------------------- .text._Z13setupCurand_kP17curandStateXORWOWmm --------------------------
	.section	.text._Z13setupCurand_kP17curandStateXORWOWmm,"ax",@progbits
	.align	128
        .global         _Z13setupCurand_kP17curandStateXORWOWmm
        .type           _Z13setupCurand_kP17curandStateXORWOWmm,@function
        .size           _Z13setupCurand_kP17curandStateXORWOWmm,(.L_x_9 - _Z13setupCurand_kP17curandStateXORWOWmm)
        .other          _Z13setupCurand_kP17curandStateXORWOWmm,@"STO_CUDA_ENTRY STV_DEFAULT"
_Z13setupCurand_kP17curandStateXORWOWmm:
.text._Z13setupCurand_kP17curandStateXORWOWmm:
[----:B------:R-:W-:Y:S01]  /*0000*/  LDC R1, c[0x0][0x37c] ;  /* 0x0000df00ff017b82 */ /* 0x000fe20000000800 */
[----:B------:R-:W0:Y:S07]  /*0010*/  S2R R3, SR_TID.X ;  /* 0x0000000000037919 */ /* 0x000e2e0000002100 */
[----:B------:R-:W0:Y:S01]  /*0020*/  S2UR UR4, SR_CTAID.X ;  /* 0x00000000000479c3 */ /* 0x000e220000002500 */
[----:B------:R-:W1:Y:S07]  /*0030*/  LDCU.64 UR6, c[0x0][0x390] ;  /* 0x00007200ff0677ac */ /* 0x000e6e0008000a00 */
[----:B------:R-:W0:Y:S02]  /*0040*/  LDC R0, c[0x0][0x360] ;  /* 0x0000d800ff007b82 */ /* 0x000e240000000800 */
[----:B0-----:R-:W-:-:S05]  /*0050*/  IMAD R0, R0, UR4, R3 ;  /* 0x0000000400007c24 */ /* 0x001fca000f8e0203 */
[----:B-1----:R-:W-:Y:S02]  /*0060*/  ISETP.GE.U32.AND P0, PT, R0, UR6, PT ;  /* 0x0000000600007c0c */ /* 0x002fe4000bf06070 */
[----:B------:R-:W-:-:S04]  /*0070*/  SHF.R.S32.HI R13, RZ, 0x1f, R0 ;  /* 0x0000001fff0d7819 */ /* 0x000fc80000011400 */
[----:B------:R-:W-:-:S13]  /*0080*/  ISETP.GE.U32.AND.EX P0, PT, R13, UR7, PT, P0 ;  /* 0x000000070d007c0c */ /* 0x000fda000bf06100 */
[----:B------:R-:W-:Y:S05]  /*0090*/  @P0 EXIT ;  /* 0x000000000000094d */ /* 0x000fea0003800000 */
[----:B------:R-:W0:Y:S01]  /*00a0*/  LDC.64 R2, c[0x0][0x388] ;  /* 0x0000e200ff027b82 */ /* 0x000e220000000a00 */
[----:B------:R-:W1:Y:S01]  /*00b0*/  LDCU.64 UR4, c[0x0][0x358] ;  /* 0x00006b00ff0477ac */ /* 0x000e620008000a00 */
[----:B------:R-:W-:Y:S01]  /*00c0*/  IMAD R5, R13, 0x30, RZ ;  /* 0x000000300d057824 */ /* 0x000fe200078e02ff */
[----:B------:R-:W-:Y:S01]  /*00d0*/  ISETP.NE.AND P0, PT, R0, RZ, PT ;  /* 0x000000ff0000720c */ /* 0x000fe20003f05270 */
[----:B------:R-:W-:Y:S04]  /*00e0*/  BSSY.RECONVERGENT B0, `(.L_x_0) ;  /* 0x00000e1000007945 */ /* 0x000fe80003800200 */
[----:B------:R-:W2:Y:S01]  /*00f0*/  LDC.64 R6, c[0x0][0x380] ;  /* 0x0000e000ff067b82 */ /* 0x000ea20000000a00 */
[----:B0-----:R-:W-:Y:S02]  /*0100*/  LOP3.LUT R2, R2, 0xaad26b49, RZ, 0x3c, !PT ;  /* 0xaad26b4902027812 */ /* 0x001fe400078e3cff */
[----:B------:R-:W-:-:S03]  /*0110*/  LOP3.LUT R3, R3, 0xf7dcefdd, RZ, 0x3c, !PT ;  /* 0xf7dcefdd03037812 */ /* 0x000fc600078e3cff */
[----:B------:R-:W-:Y:S02]  /*0120*/  IMAD R2, R2, 0x4182bed5, RZ ;  /* 0x4182bed502027824 */ /* 0x000fe400078e02ff */
[----:B------:R-:W-:Y:S02]  /*0130*/  IMAD R3, R3, -0x658354e5, RZ ;  /* 0x9a7cab1b03037824 */ /* 0x000fe400078e02ff */
[----:B--2---:R-:W-:Y:S01]  /*0140*/  IMAD.WIDE.U32 R6, R0, 0x30, R6 ;  /* 0x0000003000067825 */ /* 0x004fe200078e0006 */
[C---:B------:R-:W-:Y:S02]  /*0150*/  LOP3.LUT R8, R2.reuse, 0x159a55e5, RZ, 0x3c, !PT ;  /* 0x159a55e502087812 */ /* 0x040fe400078e3cff */
[C---:B------:R-:W-:Y:S01]  /*0160*/  IADD3 R4, PT, PT, R2.reuse, 0x64f0c9, R3 ;  /* 0x0064f0c902047810 */ /* 0x040fe20007ffe003 */
[----:B------:R-:W-:Y:S01]  /*0170*/  IMAD.IADD R7, R7, 0x1, R5 ;  /* 0x0000000107077824 */ /* 0x000fe200078e0205 */
[----:B------:R-:W-:Y:S01]  /*0180*/  LOP3.LUT R10, R3, 0x5491333, RZ, 0x3c, !PT ;  /* 0x05491333030a7812 */ /* 0x000fe200078e3cff */
[----:B------:R-:W-:-:S02]  /*0190*/  VIADD R5, R2, 0x75bcd15 ;  /* 0x075bcd1502057836 */ /* 0x000fc40000000000 */
[----:B------:R-:W-:Y:S02]  /*01a0*/  VIADD R11, R2, 0x583f19 ;  /* 0x00583f19020b7836 */ /* 0x000fe40000000000 */
[----:B------:R-:W-:Y:S01]  /*01b0*/  VIADD R9, R3, 0x1f123bb5 ;  /* 0x1f123bb503097836 */ /* 0x000fe20000000000 */
[----:B-1----:R0:W-:Y:S04]  /*01c0*/  STG.E.64 desc[UR4][R6.64], R4 ;  /* 0x0000000406007986 */ /* 0x0021e8000c101b04 */
[----:B------:R0:W-:Y:S04]  /*01d0*/  STG.E.64 desc[UR4][R6.64+0x8], R8 ;  /* 0x0000080806007986 */ /* 0x0001e8000c101b04 */
[----:B------:R0:W-:Y:S01]  /*01e0*/  STG.E.64 desc[UR4][R6.64+0x10], R10 ;  /* 0x0000100a06007986 */ /* 0x0001e2000c101b04 */
[----:B------:R-:W-:Y:S05]  /*01f0*/  @!P0 BRA `(.L_x_1) ;  /* 0x0000000c003c8947 */ /* 0x000fea0003800000 */
[----:B------:R-:W-:-:S07]  /*0200*/  IMAD.MOV.U32 R12, RZ, RZ, RZ ;  /* 0x000000ffff0c7224 */ /* 0x000fce00078e00ff */
.L_x_7:
[----:B-1----:R-:W-:Y:S01]  /*0210*/  LOP3.LUT R2, R0, 0x3, RZ, 0xc0, !PT ;  /* 0x0000000300027812 */ /* 0x002fe200078ec0ff */
[----:B------:R-:W-:Y:S03]  /*0220*/  BSSY.RECONVERGENT B1, `(.L_x_2) ;  /* 0x00000c6000017945 */ /* 0x000fe60003800200 */
[----:B------:R-:W-:-:S04]  /*0230*/  ISETP.NE.U32.AND P0, PT, R2, RZ, PT ;  /* 0x000000ff0200720c */ /* 0x000fc80003f05070 */
[----:B------:R-:W-:-:S13]  /*0240*/  ISETP.NE.AND.EX P0, PT, RZ, RZ, PT, P0 ;  /* 0x000000ffff00720c */ /* 0x000fda0003f05300 */
[----:B------:R-:W-:Y:S05]  /*0250*/  @!P0 BRA `(.L_x_3) ;  /* 0x0000000c00088947 */ /* 0x000fea0003800000 */
[----:B0-----:R-:W0:Y:S01]  /*0260*/  LDC.64 R8, c[0x4][RZ] ;  /* 0x01000000ff087b82 */ /* 0x001e220000000a00 */
[----:B------:R-:W-:Y:S02]  /*0270*/  IMAD.MOV.U32 R14, RZ, RZ, RZ ;  /* 0x000000ffff0e7224 */ /* 0x000fe400078e00ff */
[----:B0-----:R-:W-:-:S07]  /*0280*/  IMAD.WIDE.U32 R8, R12, 0xc80, R8 ;  /* 0x00000c800c087825 */ /* 0x001fce00078e0008 */
.L_x_6:
[----:B-1----:R-:W-:Y:S01]  /*0290*/  IMAD.MOV.U32 R15, RZ, RZ, RZ ;  /* 0x000000ffff0f7224 */ /* 0x002fe200078e00ff */
[----:B------:R-:W-:Y:S01]  /*02a0*/  CS2R R2, SRZ ;  /* 0x0000000000027805 */ /* 0x000fe2000001ff00 */
[----:B------:R-:W-:Y:S01]  /*02b0*/  IMAD.MOV.U32 R17, RZ, RZ, RZ ;  /* 0x000000ffff117224 */ /* 0x000fe200078e00ff */
[----:B------:R-:W-:-:S07]  /*02c0*/  CS2R R4, SRZ ;  /* 0x0000000000047805 */ /* 0x000fce000001ff00 */
.L_x_5:
[----:B------:R-:W-:-:S05]  /*02d0*/  IMAD.WIDE.U32 R10, R17, 0x4, R6 ;  /* 0x00000004110a7825 */ /* 0x000fca00078e0006 */
[----:B------:R0:W5:Y:S01]  /*02e0*/  LDG.E R16, desc[UR4][R10.64+0x4] ;  /* 0x000004040a107981 */ /* 0x000162000c1e1900 */
[----:B------:R-:W-:-:S07]  /*02f0*/  IMAD.MOV.U32 R19, RZ, RZ, RZ ;  /* 0x000000ffff137224 */ /* 0x000fce00078e00ff */
.L_x_4:
[----:B-----5:R-:W-:Y:S01]  /*0300*/  SHF.R.U32.HI R24, RZ, R19, R16 ;  /* 0x00000013ff187219 */ /* 0x020fe20000011610 */
[----:B0-----:R-:W-:-:S03]  /*0310*/  IMAD.SHL.U32 R10, R17, 0x20, RZ ;  /* 0x00000020110a7824 */ /* 0x001fc600078e00ff */
[----:B------:R-:W-:Y:S01]  /*0320*/  LOP3.LUT R11, R24, 0x1, RZ, 0xc0, !PT ;  /* 0x00000001180b7812 */ /* 0x000fe200078ec0ff */
[----:B------:R-:W-:-:S03]  /*0330*/  IMAD.IADD R10, R10, 0x1, R19 ;  /* 0x000000010a0a7824 */ /* 0x000fc600078e0213 */
[----:B------:R-:W-:Y:S01]  /*0340*/  ISETP.NE.U32.AND P0, PT, R11, 0x1, PT ;  /* 0x000000010b00780c */ /* 0x000fe20003f05070 */
[----:B------:R-:W-:-:S03]  /*0350*/  IMAD R11, R10, 0x5, RZ ;  /* 0x000000050a0b7824 */ /* 0x000fc600078e02ff */
[----:B------:R-:W-:Y:S01]  /*0360*/  R2P PR, R24, 0x7e ;  /* 0x0000007e18007804 */ /* 0x000fe20000000000 */
[----:B------:R-:W-:-:S08]  /*0370*/  IMAD.WIDE.U32 R10, R11, 0x4, R8 ;  /* 0x000000040b0a7825 */ /* 0x000fd000078e0008 */
[----:B------:R-:W2:Y:S04]  /*0380*/  @!P0 LDG.E R18, desc[UR4][R10.64] ;  /* 0x000000040a128981 */ /* 0x000ea8000c1e1900 */
[----:B------:R-:W3:Y:S04]  /*0390*/  @!P0 LDG.E R20, desc[UR4][R10.64+0x10] ;  /* 0x000010040a148981 */ /* 0x000ee8000c1e1900 */
[----:B------:R-:W4:Y:S04]  /*03a0*/  @P1 LDG.E R22, desc[UR4][R10.64+0x14] ;  /* 0x000014040a161981 */ /* 0x000f28000c1e1900 */
[----:B------:R-:W4:Y:S04]  /*03b0*/  @P2 LDG.E R26, desc[UR4][R10.64+0x28] ;  /* 0x000028040a1a2981 */ /* 0x000f28000c1e1900 */
[----:B------:R-:W4:Y:S04]  /*03c0*/  @!P0 LDG.E R21, desc[UR4][R10.64+0x4] ;  /* 0x000004040a158981 */ /* 0x000f28000c1e1900 */
[----:B------:R-:W4:Y:S04]  /*03d0*/  @!P0 LDG.E R23, desc[UR4][R10.64+0xc] ;  /* 0x00000c040a178981 */ /* 0x000f28000c1e1900 */
[----:B------:R-:W4:Y:S04]  /*03e0*/  @P1 LDG.E R25, desc[UR4][R10.64+0x18] ;  /* 0x000018040a191981 */ /* 0x000f28000c1e1900 */
[----:B------:R-:W4:Y:S04]  /*03f0*/  @P3 LDG.E R28, desc[UR4][R10.64+0x3c] ;  /* 0x00003c040a1c3981 */ /* 0x000f28000c1e1900 */
[----:B------:R-:W4:Y:S01]  /*0400*/  @P6 LDG.E R27, desc[UR4][R10.64+0x7c] ;  /* 0x00007c040a1b6981 */ /* 0x000f22000c1e1900 */
[----:B--2---:R-:W-:-:S03]  /*0410*/  @!P0 LOP3.LUT R15, R15, R18, RZ, 0x3c, !PT ;  /* 0x000000120f0f8212 */ /* 0x004fc600078e3cff */
[----:B------:R-:W2:Y:S01]  /*0420*/  @!P0 LDG.E R18, desc[UR4][R10.64+0x8] ;  /* 0x000008040a128981 */ /* 0x000ea2000c1e1900 */
[----:B---3--:R-:W-:-:S03]  /*0430*/  @!P0 LOP3.LUT R3, R3, R20, RZ, 0x3c, !PT ;  /* 0x0000001403038212 */ /* 0x008fc600078e3cff */
[----:B------:R-:W3:Y:S01]  /*0440*/  @P1 LDG.E R20, desc[UR4][R10.64+0x24] ;  /* 0x000024040a141981 */ /* 0x000ee2000c1e1900 */
[----:B----4-:R-:W-:-:S03]  /*0450*/  @P1 LOP3.LUT R15, R15, R22, RZ, 0x3c, !PT ;  /* 0x000000160f0f1212 */ /* 0x010fc600078e3cff */
[----:B------:R-:W4:Y:S01]  /*0460*/  @P2 LDG.E R22, desc[UR4][R10.64+0x38] ;  /* 0x000038040a162981 */ /* 0x000f22000c1e1900 */
[----:B------:R-:W-:-:S03]  /*0470*/  @P2 LOP3.LUT R15, R15, R26, RZ, 0x3c, !PT ;  /* 0x0000001a0f0f2212 */ /* 0x000fc600078e3cff */
[----:B------:R-:W4:Y:S01]  /*0480*/  @P4 LDG.E R26, desc[UR4][R10.64+0x50] ;  /* 0x000050040a1a4981 */ /* 0x000f22000c1e1900 */
[----:B------:R-:W-:-:S03]  /*0490*/  @!P0 LOP3.LUT R4, R4, R21, RZ, 0x3c, !PT ;  /* 0x0000001504048212 */ /* 0x000fc600078e3cff */
[----:B------:R-:W4:Y:S01]  /*04a0*/  @P1 LDG.E R21, desc[UR4][R10.64+0x20] ;  /* 0x000020040a151981 */ /* 0x000f22000c1e1900 */
[----:B------:R-:W-:-:S03]  /*04b0*/  @!P0 LOP3.LUT R2, R2, R23, RZ, 0x3c, !PT ;  /* 0x0000001702028212 */ /* 0x000fc600078e3cff */
[----:B------:R-:W4:Y:S01]  /*04c0*/  @P2 LDG.E R23, desc[UR4][R10.64+0x2c] ;  /* 0x00002c040a172981 */ /* 0x000f22000c1e1900 */
[----:B------:R-:W-:-:S03]  /*04d0*/  @P1 LOP3.LUT R4, R4, R25, RZ, 0x3c, !PT ;  /* 0x0000001904041212 */ /* 0x000fc600078e3cff */
[----:B------:R-:W4:Y:S01]  /*04e0*/  @P2 LDG.E R25, desc[UR4][R10.64+0x34] ;  /* 0x000034040a192981 */ /* 0x000f22000c1e1900 */
[----:B--2---:R-:W-:-:S03]  /*04f0*/  @!P0 LOP3.LUT R5, R5, R18, RZ, 0x3c, !PT ;  /* 0x0000001205058212 */ /* 0x004fc600078e3cff */
[----:B------:R-:W2:Y:S01]  /*0500*/  @P1 LDG.E R18, desc[UR4][R10.64+0x1c] ;  /* 0x00001c040a121981 */ /* 0x000ea2000c1e1900 */
[----:B---3--:R-:W-:-:S03]  /*0510*/  @P1 LOP3.LUT R3, R3, R20, RZ, 0x3c, !PT ;  /* 0x0000001403031212 */ /* 0x008fc600078e3cff */
[----:B------:R-:W3:Y:S01]  /*0520*/  @P2 LDG.E R20, desc[UR4][R10.64+0x30] ;  /* 0x000030040a142981 */ /* 0x000ee2000c1e1900 */
[----:B----4-:R-:W-:-:S03]  /*0530*/  @P2 LOP3.LUT R3, R3, R22, RZ, 0x3c, !PT ;  /* 0x0000001603032212 */ /* 0x010fc600078e3cff */
[----:B------:R-:W4:Y:S01]  /*0540*/  @P3 LDG.E R22, desc[UR4][R10.64+0x4c] ;  /* 0x00004c040a163981 */ /* 0x000f22000c1e1900 */
[----:B------:R-:W-:-:S04]  /*0550*/  @P3 LOP3.LUT R15, R15, R28, RZ, 0x3c, !PT ;  /* 0x0000001c0f0f3212 */ /* 0x000fc800078e3cff */
[----:B------:R-:W-:Y:S02]  /*0560*/  @P4 LOP3.LUT R15, R15, R26, RZ, 0x3c, !PT ;  /* 0x0000001a0f0f4212 */ /* 0x000fe400078e3cff */
[----:B------:R-:W-:Y:S01]  /*0570*/  @P1 LOP3.LUT R2, R2, R21, RZ, 0x3c, !PT ;  /* 0x0000001502021212 */ /* 0x000fe200078e3cff */
[----:B------:R-:W4:Y:S04]  /*0580*/  @P5 LDG.E R26, desc[UR4][R10.64+0x64] ;  /* 0x000064040a1a5981 */ /* 0x000f28000c1e1900 */
[----:B------:R-:W4:Y:S01]  /*0590*/  @P3 LDG.E R21, desc[UR4][R10.64+0x40] ;  /* 0x000040040a153981 */ /* 0x000f22000c1e1900 */
[----:B------:R-:W-:Y:S02]  /*05a0*/  @P2 LOP3.LUT R4, R4, R23, RZ, 0x3c, !PT ;  /* 0x0000001704042212 */ /* 0x000fe400078e3cff */
[----:B------:R-:W-:Y:S01]  /*05b0*/  @P2 LOP3.LUT R2, R2, R25, RZ, 0x3c, !PT ;  /* 0x0000001902022212 */ /* 0x000fe200078e3cff */
[----:B------:R-:W4:Y:S04]  /*05c0*/  @P3 LDG.E R23, desc[UR4][R10.64+0x48] ;  /* 0x000048040a173981 */ /* 0x000f28000c1e1900 */
[----:B------:R-:W4:Y:S01]  /*05d0*/  @P4 LDG.E R25, desc[UR4][R10.64+0x54] ;  /* 0x000054040a194981 */ /* 0x000f22000c1e1900 */
[----:B--2---:R-:W-:-:S03]  /*05e0*/  @P1 LOP3.LUT R5, R5, R18, RZ, 0x3c, !PT ;  /* 0x0000001205051212 */ /* 0x004fc600078e3cff */
[----:B------:R-:W2:Y:S01]  /*05f0*/  @P3 LDG.E R18, desc[UR4][R10.64+0x44] ;  /* 0x000044040a123981 */ /* 0x000ea2000c1e1900 */
[----:B---3--:R-:W-:-:S03]  /*0600*/  @P2 LOP3.LUT R5, R5, R20, RZ, 0x3c, !PT ;  /* 0x0000001405052212 */ /* 0x008fc600078e3cff */
[----:B------:R-:W3:Y:S01]  /*0610*/  @P4 LDG.E R20, desc[UR4][R10.64+0x58] ;  /* 0x000058040a144981 */ /* 0x000ee2000c1e1900 */
[----:B----4-:R-:W-:-:S03]  /*0620*/  @P3 LOP3.LUT R3, R3, R22, RZ, 0x3c, !PT ;  /* 0x0000001603033212 */ /* 0x010fc600078e3cff */
[----:B------:R-:W4:Y:S01]  /*0630*/  @P4 LDG.E R22, desc[UR4][R10.64+0x60] ;  /* 0x000060040a164981 */ /* 0x000f22000c1e1900 */
[----:B------:R-:W-:Y:S02]  /*0640*/  LOP3.LUT P0, RZ, R24, 0x80, RZ, 0xc0, !PT ;  /* 0x0000008018ff7812 */ /* 0x000fe4000780c0ff */
[----:B------:R-:W-:Y:S02]  /*0650*/  @P5 LOP3.LUT R15, R15, R26, RZ, 0x3c, !PT ;  /* 0x0000001a0f0f5212 */ /* 0x000fe400078e3cff */
[----:B------:R-:W4:Y:S01]  /*0660*/  @P6 LDG.E R26, desc[UR4][R10.64+0x78] ;  /* 0x000078040a1a6981 */ /* 0x000f22000c1e1900 */
[----:B------:R-:W-:-:S03]  /*0670*/  @P3 LOP3.LUT R4, R4, R21, RZ, 0x3c, !PT ;  /* 0x0000001504043212 */ /* 0x000fc600078e3cff */
[----:B------:R-:W4:Y:S01]  /*0680*/  @P4 LDG.E R21, desc[UR4][R10.64+0x5c] ;  /* 0x00005c040a154981 */ /* 0x000f22000c1e1900 */
[----:B------:R-:W-:-:S03]  /*0690*/  @P3 LOP3.LUT R2, R2, R23, RZ, 0x3c, !PT ;  /* 0x0000001702023212 */ /* 0x000fc600078e3cff */
[----:B------:R-:W4:Y:S01]  /*06a0*/  @P5 LDG.E R23, desc[UR4][R10.64+0x68] ;  /* 0x000068040a175981 */ /* 0x000f22000c1e1900 */
[----:B------:R-:W-:-:S03]  /*06b0*/  @P4 LOP3.LUT R4, R4, R25, RZ, 0x3c, !PT ;  /* 0x0000001904044212 */ /* 0x000fc600078e3cff */
[----:B------:R-:W4:Y:S01]  /*06c0*/  @P5 LDG.E R25, desc[UR4][R10.64+0x70] ;  /* 0x000070040a195981 */ /* 0x000f22000c1e1900 */
[----:B--2---:R-:W-:-:S03]  /*06d0*/  @P3 LOP3.LUT R5, R5, R18, RZ, 0x3c, !PT ;  /* 0x0000001205053212 */ /* 0x004fc600078e3cff */
[----:B------:R-:W2:Y:S01]  /*06e0*/  @P5 LDG.E R18, desc[UR4][R10.64+0x6c] ;  /* 0x00006c040a125981 */ /* 0x000ea2000c1e1900 */
[----:B---3--:R-:W-:-:S03]  /*06f0*/  @P4 LOP3.LUT R5, R5, R20, RZ, 0x3c, !PT ;  /* 0x0000001405054212 */ /* 0x008fc600078e3cff */
[----:B------:R-:W3:Y:S01]  /*0700*/  @P5 LDG.E R20, desc[UR4][R10.64+0x74] ;  /* 0x000074040a145981 */ /* 0x000ee2000c1e1900 */
[----:B----4-:R-:W-:-:S03]  /*0710*/  @P4 LOP3.LUT R3, R3, R22, RZ, 0x3c, !PT ;  /* 0x0000001603034212 */ /* 0x010fc600078e3cff */
[----:B------:R-:W4:Y:S01]  /*0720*/  @P0 LDG.E R22, desc[UR4][R10.64+0x8c] ;  /* 0x00008c040a160981 */ /* 0x000f22000c1e1900 */
[----:B------:R-:W-:-:S03]  /*0730*/  @P6 LOP3.LUT R15, R15, R26, RZ, 0x3c, !PT ;  /* 0x0000001a0f0f6212 */ /* 0x000fc600078e3cff */
        /* <DEDUP_REMOVED lines=13> */
[----:B------:R-:W-:Y:S02]  /*0810*/  @P6 LOP3.LUT R4, R4, R27, RZ, 0x3c, !PT ;  /* 0x0000001b04046212 */ /* 0x000fe400078e3cff */
[----:B------:R-:W-:Y:S02]  /*0820*/  @P6 LOP3.LUT R2, R2, R21, RZ, 0x3c, !PT ;  /* 0x0000001502026212 */ /* 0x000fe400078e3cff */
[----:B------:R-:W-:Y:S02]  /*0830*/  @P0 LOP3.LUT R4, R4, R23, RZ, 0x3c, !PT ;  /* 0x0000001704040212 */ /* 0x000fe400078e3cff */
[----:B------:R-:W-:Y:S02]  /*0840*/  @P0 LOP3.LUT R2, R2, R25, RZ, 0x3c, !PT ;  /* 0x0000001902020212 */ /* 0x000fe400078e3cff */
[----:B--2---:R-:W-:Y:S02]  /*0850*/  @P6 LOP3.LUT R5, R5, R18, RZ, 0x3c, !PT ;  /* 0x0000001205056212 */ /* 0x004fe400078e3cff */
[----:B---3--:R-:W-:-:S02]  /*0860*/  @P6 LOP3.LUT R3, R3, R20, RZ, 0x3c, !PT ;  /* 0x0000001403036212 */ /* 0x008fc400078e3cff */
[----:B----4-:R-:W-:Y:S02]  /*0870*/  @P0 LOP3.LUT R5, R5, R22, RZ, 0x3c, !PT ;  /* 0x0000001605050212 */ /* 0x010fe400078e3cff */
[----:B------:R-:W-:Y:S02]  /*0880*/  @P0 LOP3.LUT R3, R3, R26, RZ, 0x3c, !PT ;  /* 0x0000001a03030212 */ /* 0x000fe400078e3cff */
[----:B------:R-:W-:-:S13]  /*0890*/  R2P PR, R24.B1, 0x7f ;  /* 0x0000007f18007804 */ /* 0x000fda0000001000 */
[----:B------:R-:W2:Y:S04]  /*08a0*/  @P0 LDG.E R18, desc[UR4][R10.64+0xa0] ;  /* 0x0000a0040a120981 */ /* 0x000ea8000c1e1900 */
[----:B------:R-:W3:Y:S04]  /*08b0*/  @P1 LDG.E R22, desc[UR4][R10.64+0xb4] ;  /* 0x0000b4040a161981 */ /* 0x000ee8000c1e1900 */
[----:B------:R-:W4:Y:S04]  /*08c0*/  @P2 LDG.E R26, desc[UR4][R10.64+0xc8] ;  /* 0x0000c8040a1a2981 */ /* 0x000f28000c1e1900 */
[----:B------:R-:W4:Y:S04]  /*08d0*/  @P3 LDG.E R28, desc[UR4][R10.64+0xdc] ;  /* 0x0000dc040a1c3981 */ /* 0x000f28000c1e1900 */
[----:B------:R-:W4:Y:S04]  /*08e0*/  @P0 LDG.E R23, desc[UR4][R10.64+0xa4] ;  /* 0x0000a4040a170981 */ /* 0x000f28000c1e1900 */
[----:B------:R-:W4:Y:S04]  /*08f0*/  @P0 LDG.E R20, desc[UR4][R10.64+0xa8] ;  /* 0x0000a8040a140981 */ /* 0x000f28000c1e1900 */
[----:B------:R-:W4:Y:S04]  /*0900*/  @P4 LDG.E R25, desc[UR4][R10.64+0xf0] ;  /* 0x0000f0040a194981 */ /* 0x000f28000c1e1900 */
        /* <DEDUP_REMOVED lines=21> */
[----:B------:R-:W-:Y:S02]  /*0a60*/  LOP3.LUT P0, RZ, R24, 0x8000, RZ, 0xc0, !PT ;  /* 0x0000800018ff7812 */ /* 0x000fe4000780c0ff */
[----:B----4-:R-:W-:Y:S01]  /*0a70*/  @P5 LOP3.LUT R15, R15, R26, RZ, 0x3c, !PT ;  /* 0x0000001a0f0f5212 */ /* 0x010fe200078e3cff */
[----:B------:R-:W4:Y:S04]  /*0a80*/  @P3 LDG.E R24, desc[UR4][R10.64+0xe4] ;  /* 0x0000e4040a183981 */ /* 0x000f28000c1e1900 */
[----:B------:R-:W2:Y:S01]  /*0a90*/  @P6 LDG.E R26, desc[UR4][R10.64+0x118] ;  /* 0x000118040a1a6981 */ /* 0x000ea2000c1e1900 */
        /* <DEDUP_REMOVED lines=8> */
[----:B---3--:R-:W-:-:S03]  /*0b20*/  @P2 LOP3.LUT R3, R3, R22, RZ, 0x3c, !PT ;  /* 0x0000001603032212 */ /* 0x008fc600078e3cff */
[----:B------:R-:W3:Y:S01]  /*0b30*/  @P4 LDG.E R22, desc[UR4][R10.64+0x100] ;  /* 0x000100040a164981 */ /* 0x000ee2000c1e1900 */
[----:B--2---:R-:W-:-:S03]  /*0b40*/  @P6 LOP3.LUT R15, R15, R26, RZ, 0x3c, !PT ;  /* 0x0000001a0f0f6212 */ /* 0x004fc600078e3cff */
[----:B------:R-:W2:Y:S01]  /*0b50*/  @P0 LDG.E R26, desc[UR4][R10.64+0x12c] ;  /* 0x00012c040a1a0981 */ /* 0x000ea2000c1e1900 */
[----:B----4-:R-:W-:-:S03]  /*0b60*/  @P2 LOP3.LUT R2, R2, R23, RZ, 0x3c, !PT ;  /* 0x0000001702022212 */ /* 0x010fc600078e3cff */
[----:B------:R-:W4:Y:S01]  /*0b70*/  @P4 LDG.E R23, desc[UR4][R10.64+0xfc] ;  /* 0x0000fc040a174981 */ /* 0x000f22000c1e1900 */
[----:B------:R-:W-:-:S03]  /*0b80*/  @P2 LOP3.LUT R5, R5, R20, RZ, 0x3c, !PT ;  /* 0x0000001405052212 */ /* 0x000fc600078e3cff */
[----:B------:R-:W4:Y:S01]  /*0b90*/  @P4 LDG.E R20, desc[UR4][R10.64+0xf8] ;  /* 0x0000f8040a144981 */ /* 0x000f22000c1e1900 */
[----:B------:R-:W-:Y:S02]  /*0ba0*/  @P3 LOP3.LUT R2, R2, R27, RZ, 0x3c, !PT ;  /* 0x0000001b02023212 */ /* 0x000fe400078e3cff */
[----:B------:R-:W-:Y:S01]  /*0bb0*/  @P3 LOP3.LUT R4, R4, R25, RZ, 0x3c, !PT ;  /* 0x0000001904043212 */ /* 0x000fe200078e3cff */
[----:B------:R-:W4:Y:S01]  /*0bc0*/  @P5 LDG.E R27, desc[UR4][R10.64+0x110] ;  /* 0x000110040a1b5981 */ /* 0x000f22000c1e1900 */
[----:B------:R-:W-:-:S03]  /*0bd0*/  @P3 LOP3.LUT R5, R5, R24, RZ, 0x3c, !PT ;  /* 0x0000001805053212 */ /* 0x000fc600078e3cff */
[----:B------:R-:W4:Y:S04]  /*0be0*/  @P5 LDG.E R25, desc[UR4][R10.64+0x108] ;  /* 0x000108040a195981 */ /* 0x000f28000c1e1900 */
        /* <DEDUP_REMOVED lines=19> */
[----:B------:R-:W-:-:S05]  /*0d20*/  VIADD R19, R19, 0x10 ;  /* 0x0000001013137836 */ /* 0x000fca0000000000 */
[----:B------:R-:W-:Y:S02]  /*0d30*/  ISETP.NE.AND P1, PT, R19, 0x20, PT ;  /* 0x000000201300780c */ /* 0x000fe40003f25270 */
[----:B------:R-:W-:Y:S02]  /*0d40*/  @P5 LOP3.LUT R3, R3, R18, RZ, 0x3c, !PT ;  /* 0x0000001203035212 */ /* 0x000fe400078e3cff */
[----:B------:R-:W-:Y:S02]  /*0d50*/  @P6 LOP3.LUT R4, R4, R21, RZ, 0x3c, !PT ;  /* 0x0000001504046212 */ /* 0x000fe400078e3cff */
[----:B---3--:R-:W-:-:S04]  /*0d60*/  @P6 LOP3.LUT R3, R3, R22, RZ, 0x3c, !PT ;  /* 0x0000001603036212 */ /* 0x008fc800078e3cff */
[----:B--2---:R-:W-:Y:S02]  /*0d70*/  @P0 LOP3.LUT R3, R3, R26, RZ, 0x3c, !PT ;  /* 0x0000001a03030212 */ /* 0x004fe400078e3cff */
[----:B----4-:R-:W-:Y:S02]  /*0d80*/  @P6 LOP3.LUT R2, R2, R23, RZ, 0x3c, !PT ;  /* 0x0000001702026212 */ /* 0x010fe400078e3cff */
[----:B------:R-:W-:Y:S02]  /*0d90*/  @P6 LOP3.LUT R5, R5, R20, RZ, 0x3c, !PT ;  /* 0x0000001405056212 */ /* 0x000fe400078e3cff */
[----:B------:R-:W-:Y:S02]  /*0da0*/  @P0 LOP3.LUT R2, R2, R27, RZ, 0x3c, !PT ;  /* 0x0000001b02020212 */ /* 0x000fe400078e3cff */
[----:B------:R-:W-:Y:S02]  /*0db0*/  @P0 LOP3.LUT R4, R4, R25, RZ, 0x3c, !PT ;  /* 0x0000001904040212 */ /* 0x000fe400078e3cff */
[----:B------:R-:W-:Y:S01]  /*0dc0*/  @P0 LOP3.LUT R5, R5, R24, RZ, 0x3c, !PT ;  /* 0x0000001805050212 */ /* 0x000fe200078e3cff */
[----:B------:R-:W-:Y:S06]  /*0dd0*/  @P1 BRA `(.L_x_4) ;  /* 0xfffffff400481947 */ /* 0x000fec000383ffff */
[----:B------:R-:W-:-:S05]  /*0de0*/  VIADD R17, R17, 0x1 ;  /* 0x0000000111117836 */ /* 0x000fca0000000000 */
[----:B------:R-:W-:-:S13]  /*0df0*/  ISETP.NE.AND P0, PT, R17, 0x5, PT ;  /* 0x000000051100780c */ /* 0x000fda0003f05270 */
[----:B------:R-:W-:Y:S05]  /*0e00*/  @P0 BRA `(.L_x_5) ;  /* 0xfffffff400300947 */ /* 0x000fea000383ffff */
[----:B------:R1:W-:Y:S01]  /*0e10*/  STG.E.64 desc[UR4][R6.64+0x8], R4 ;  /* 0x0000080406007986 */ /* 0x0003e2000c101b04 */
[----:B------:R-:W-:Y:S01]  /*0e20*/  VIADD R14, R14, 0x1 ;  /* 0x000000010e0e7836 */ /* 0x000fe20000000000 */
[----:B------:R-:W-:Y:S02]  /*0e30*/  LOP3.LUT R11, R0, 0x3, RZ, 0xc0, !PT ;  /* 0x00000003000b7812 */ /* 0x000fe400078ec0ff */
[----:B------:R1:W-:Y:S02]  /*0e40*/  STG.E.64 desc[UR4][R6.64+0x10], R2 ;  /* 0x0000100206007986 */ /* 0x0003e4000c101b04 */
[----:B------:R-:W-:Y:S02]  /*0e50*/  ISETP.GE.U32.AND P0, PT, R14, R11, PT ;  /* 0x0000000b0e00720c */ /* 0x000fe40003f06070 */
[----:B------:R1:W-:Y:S11]  /*0e60*/  STG.E desc[UR4][R6.64+0x4], R15 ;  /* 0x0000040f06007986 */ /* 0x0003f6000c101904 */
[----:B------:R-:W-:Y:S05]  /*0e70*/  @!P0 BRA `(.L_x_6) ;  /* 0xfffffff400048947 */ /* 0x000fea000383ffff */
.L_x_3:
[----:B------:R-:W-:Y:S05]  /*0e80*/  BSYNC.RECONVERGENT B1 ;  /* 0x0000000000017941 */ /* 0x000fea0003800200 */
.L_x_2:
[----:B------:R-:W-:Y:S01]  /*0e90*/  ISETP.GT.U32.AND P0, PT, R0, 0x3, PT ;  /* 0x000000030000780c */ /* 0x000fe20003f04070 */
[----:B------:R-:W-:Y:S01]  /*0ea0*/  VIADD R12, R12, 0x1 ;  /* 0x000000010c0c7836 */ /* 0x000fe20000000000 */
[--C-:B------:R-:W-:Y:S02]  /*0eb0*/  SHF.R.U64 R0, R0, 0x2, R13.reuse ;  /* 0x0000000200007819 */ /* 0x100fe4000000120d */
[----:B------:R-:W-:Y:S02]  /*0ec0*/  ISETP.GT.U32.AND.EX P0, PT, R13, RZ, PT, P0 ;  /* 0x000000ff0d00720c */ /* 0x000fe40003f04100 */
[----:B------:R-:W-:-:S11]  /*0ed0*/  SHF.R.U32.HI R13, RZ, 0x2, R13 ;  /* 0x00000002ff0d7819 */ /* 0x000fd6000001160d */
[----:B------:R-:W-:Y:S05]  /*0ee0*/  @P0 BRA `(.L_x_7) ;  /* 0xfffffff000c80947 */ /* 0x000fea000383ffff */
.L_x_1:
[----:B------:R-:W-:Y:S05]  /*0ef0*/  BSYNC.RECONVERGENT B0 ;  /* 0x0000000000007941 */ /* 0x000fea0003800200 */
.L_x_0:
[----:B------:R-:W-:Y:S04]  /*0f00*/  STG.E.64 desc[UR4][R6.64+0x18], RZ ;  /* 0x000018ff06007986 */ /* 0x000fe8000c101b04 */
[----:B------:R-:W-:Y:S04]  /*0f10*/  STG.E desc[UR4][R6.64+0x20], RZ ;  /* 0x000020ff06007986 */ /* 0x000fe8000c101904 */
[----:B------:R-:W-:Y:S01]  /*0f20*/  STG.E.64 desc[UR4][R6.64+0x28], RZ ;  /* 0x000028ff06007986 */ /* 0x000fe2000c101b04 */
[----:B------:R-:W-:Y:S05]  /*0f30*/  EXIT ;  /* 0x000000000000794d */ /* 0x000fea0003800000 */
.L_x_8:
[----:B------:R-:W-:-:S00]  /*0f40*/  BRA `(.L_x_8) ;  /* 0xfffffffc00fc7947 */ /* 0x000fc0000383ffff */
[----:B------:R-:W-:-:S00]  /*0f50*/  NOP ;  /* 0x0000000000007918 */ /* 0x000fc00000000000 */
        /* <DEDUP_REMOVED lines=10> */
.L_x_9:


//--------------------- .nv.global.init           --------------------------
	.section	.nv.global.init,"aw",@progbits
	.align	4
.nv.global.init:
	.type		mrg32k3aM1SubSeq,@object
	.size		mrg32k3aM1SubSeq,(mrg32k3aM2SubSeq - mrg32k3aM1SubSeq)
mrg32k3aM1SubSeq:
        /*0000*/ 	.byte	0x0b, 0xcc, 0xee, 0x04, 0x73, 0x29, 0x8b, 0x6f, 0xf6, 0x53, 0x03, 0xf6, 0x23, 0xf6, 0xea, 0xda
        /* <DEDUP_REMOVED lines=125> */
	.type		mrg32k3aM2SubSeq,@object
	.size		mrg32k3aM2SubSeq,(mrg32k3aM1 - mrg32k3aM2SubSeq)
mrg32k3aM2SubSeq:
        /* <DEDUP_REMOVED lines=126> */
	.type		mrg32k3aM1,@object
	.size		mrg32k3aM1,(mrg32k3aM1Seq - mrg32k3aM1)
mrg32k3aM1:
        /* <DEDUP_REMOVED lines=144> */
	.type		mrg32k3aM1Seq,@object
	.size		mrg32k3aM1Seq,(mrg32k3aM2 - mrg32k3aM1Seq)
mrg32k3aM1Seq:
        /* <DEDUP_REMOVED lines=144> */
	.type		mrg32k3aM2,@object
	.size		mrg32k3aM2,(mrg32k3aM2Seq - mrg32k3aM2)
mrg32k3aM2:
        /* <DEDUP_REMOVED lines=144> */
	.type		mrg32k3aM2Seq,@object
	.size		mrg32k3aM2Seq,(precalc_xorwow_matrix - mrg32k3aM2Seq)
mrg32k3aM2Seq:
        /* <DEDUP_REMOVED lines=144> */
	.type		precalc_xorwow_matrix,@object
	.size		precalc_xorwow_matrix,(precalc_xorwow_offset_matrix - precalc_xorwow_matrix)
precalc_xorwow_matrix:
        /* <DEDUP_REMOVED lines=6400> */
	.type		precalc_xorwow_offset_matrix,@object
	.size		precalc_xorwow_offset_matrix,(.L_1 - precalc_xorwow_offset_matrix)
precalc_xorwow_offset_matrix:
        /* <DEDUP_REMOVED lines=6400> */
.L_1:


//--------------------- .nv.shared.reserved.0     --------------------------
	.section	.nv.shared.reserved.0,"aw",@nobits
	.weak		__nv_reservedSMEM_offset_0_alias
	.size		__nv_reservedSMEM_offset_0_alias, 0, 64
	.other		__nv_reservedSMEM_offset_0_alias,@"STO_CUDA_RESERVED_SHARED STV_DEFAULT"
__nv_reservedSMEM_offset_0_alias:
	.zero		0
	.zero		64


//--------------------- .nv.constant0._Z13setupCurand_kP17curandStateXORWOWmm --------------------------
	.section	.nv.constant0._Z13setupCurand_kP17curandStateXORWOWmm,"a",@progbits
	.sectionflags	@""
	.align	4
.nv.constant0._Z13setupCurand_kP17curandStateXORWOWmm:
	.zero		920


//--------------------- SYMBOLS --------------------------

	.type		.nv.reservedSmem.offset0,@object
	.size		.nv.reservedSmem.offset0,0x4
